	.version 1.4
	.target sm_10, map_f64_to_f32
	// compiled with /usr/local/cuda/bin/../open64/lib//be
	// nvopencc 4.1 built on 2012-09-28

	//-----------------------------------------------------------
	// Compiling /tmp/tmpxft_000011e5_00000000-9_kirc_kernel.cpp3.i (/var/folders/9q/0xmkhkvx0dq7sxc5534t6twh0000gp/T/ccBI#.vjlN7q)
	//-----------------------------------------------------------

	//-----------------------------------------------------------
	// Options:
	//-----------------------------------------------------------
	//  Target:ptx, ISA:sm_10, Endian:little, Pointer Size:64
	//  -O3	(Optimization level)
	//  -g0	(Debug level)
	//  -m2	(Report advisories)
	//-----------------------------------------------------------

	.file	1	"<command-line>"
	.file	2	"/tmp/tmpxft_000011e5_00000000-8_kirc_kernel.cudafe2.gpu"
	.file	3	"/usr/llvm-gcc-4.2/bin/../lib/gcc/i686-apple-darwin11/4.2.1/include/stddef.h"
	.file	4	"/usr/local/cuda/bin/../include/crt/device_runtime.h"
	.file	5	"/usr/local/cuda/bin/../include/host_defines.h"
	.file	6	"/usr/local/cuda/bin/../include/builtin_types.h"
	.file	7	"/usr/local/cuda/bin/../include/device_types.h"
	.file	8	"/usr/local/cuda/bin/../include/driver_types.h"
	.file	9	"/usr/local/cuda/bin/../include/surface_types.h"
	.file	10	"/usr/local/cuda/bin/../include/texture_types.h"
	.file	11	"/usr/local/cuda/bin/../include/vector_types.h"
	.file	12	"/usr/local/cuda/bin/../include/device_launch_parameters.h"
	.file	13	"/usr/local/cuda/bin/../include/crt/storage_class.h"
	.file	14	"kirc_kernel.cu"
	.file	15	"/usr/local/cuda/bin/../include/common_functions.h"
	.file	16	"/usr/local/cuda/bin/../include/math_functions.h"
	.file	17	"/usr/local/cuda/bin/../include/math_constants.h"
	.file	18	"/usr/local/cuda/bin/../include/device_functions.h"
	.file	19	"/usr/local/cuda/bin/../include/sm_11_atomic_functions.h"
	.file	20	"/usr/local/cuda/bin/../include/sm_12_atomic_functions.h"
	.file	21	"/usr/local/cuda/bin/../include/sm_13_double_functions.h"
	.file	22	"/usr/local/cuda/bin/../include/sm_20_atomic_functions.h"
	.file	23	"/usr/local/cuda/bin/../include/sm_35_atomic_functions.h"
	.file	24	"/usr/local/cuda/bin/../include/sm_20_intrinsics.h"
	.file	25	"/usr/local/cuda/bin/../include/sm_30_intrinsics.h"
	.file	26	"/usr/local/cuda/bin/../include/sm_35_intrinsics.h"
	.file	27	"/usr/local/cuda/bin/../include/surface_functions.h"
	.file	28	"/usr/local/cuda/bin/../include/texture_fetch_functions.h"
	.file	29	"/usr/local/cuda/bin/../include/texture_indirect_functions.h"
	.file	30	"/usr/local/cuda/bin/../include/surface_indirect_functions.h"
	.file	31	"/usr/local/cuda/bin/../include/math_functions_dbl_ptx1.h"


	.entry spoc_dummy (
		.param .u64 __cudaparm_spoc_dummy_spoc_var0,
		.param .s32 __cudaparm_spoc_dummy_spoc_var1,
		.param .s32 __cudaparm_spoc_dummy_spoc_var2,
		.param .f32 __cudaparm_spoc_dummy_spoc_var3)
	{
	.reg .u16 %rh<6>;
	.reg .u32 %r<24>;
	.reg .u64 %rd<6>;
	.reg .f32 %f<27>;
	.reg .pred %p<5>;
	.loc	14	9	0
$LDWbegin_spoc_dummy:
	mov.u16 	%rh1, %ctaid.x;
	mov.u16 	%rh2, %ntid.x;
	mul.wide.u16 	%r1, %rh1, %rh2;
	mov.u16 	%rh3, %ctaid.y;
	mov.u16 	%rh4, %ntid.y;
	mul.wide.u16 	%r2, %rh3, %rh4;
	cvt.u32.u16 	%r3, %tid.x;
	add.u32 	%r4, %r3, %r1;
	cvt.u32.u16 	%r5, %tid.y;
	add.u32 	%r6, %r5, %r2;
	mov.s32 	%r7, 999;
	set.gt.u32.s32 	%r8, %r4, %r7;
	neg.s32 	%r9, %r8;
	mov.s32 	%r10, 999;
	set.gt.u32.s32 	%r11, %r6, %r10;
	neg.s32 	%r12, %r11;
	or.b32 	%r13, %r9, %r12;
	mov.u32 	%r14, 0;
	setp.eq.s32 	%p1, %r13, %r14;
	@%p1 bra 	$Lt_0_3586;
	bra.uni 	$LBB7_spoc_dummy;
$Lt_0_3586:
	.loc	14	35	0
	ld.param.s32 	%r15, [__cudaparm_spoc_dummy_spoc_var1];
	add.s32 	%r16, %r15, %r4;
	ld.param.s32 	%r17, [__cudaparm_spoc_dummy_spoc_var2];
	add.s32 	%r18, %r17, %r6;
	cvt.rn.f32.s32 	%f1, %r16;
	cvt.rn.f32.s32 	%f2, %r18;
	mov.f32 	%f3, 0f447a0000;     	// 1000
	div.full.f32 	%f4, %f1, %f3;
	mov.f32 	%f5, 0f447a0000;     	// 1000
	div.full.f32 	%f6, %f2, %f5;
	ld.param.f32 	%f7, [__cudaparm_spoc_dummy_spoc_var3];
	div.full.f32 	%f8, %f4, %f7;
	div.full.f32 	%f9, %f6, %f7;
	mov.f32 	%f10, 0fc0000000;    	// -2
	mov.f32 	%f11, 0f40800000;    	// 4
	mad.f32 	%f12, %f8, %f11, %f10;
	mov.f32 	%f13, 0fc0000000;    	// -2
	mov.f32 	%f14, 0f40800000;    	// 4
	mad.f32 	%f15, %f9, %f14, %f13;
	mov.f32 	%f16, 0f00000000;    	// 0
	mov.f32 	%f17, 0f00000000;    	// 0
	mov.s32 	%r19, 0;
$L_0_2562:
	.loc	14	38	0
	add.s32 	%r19, %r19, 1;
	.loc	14	40	0
	add.f32 	%f18, %f17, %f17;
	mad.f32 	%f19, %f16, %f18, %f15;
	.loc	14	41	0
	mul.f32 	%f20, %f16, %f16;
	mul.f32 	%f21, %f17, %f17;
	sub.f32 	%f22, %f21, %f20;
	add.f32 	%f17, %f12, %f22;
	.loc	14	42	0
	mov.f32 	%f16, %f19;
	.loc	14	37	0
	mov.u32 	%r20, 49;
	setp.gt.s32 	%p2, %r19, %r20;
	@%p2 bra 	$L_0_3330;
	mul.f32 	%f23, %f19, %f19;
	mad.f32 	%f24, %f17, %f17, %f23;
	mov.f32 	%f25, 0f40800000;    	// 4
	setp.le.f32 	%p3, %f24, %f25;
	@%p3 bra 	$L_0_2562;
$L_0_3330:
	.loc	14	44	0
	ld.param.u64 	%rd1, [__cudaparm_spoc_dummy_spoc_var0];
	mul.lo.s32 	%r21, %r6, 1000;
	add.s32 	%r22, %r4, %r21;
	cvt.s64.s32 	%rd2, %r22;
	mul.wide.s32 	%rd3, %r22, 4;
	add.u64 	%rd4, %rd1, %rd3;
	st.global.s32 	[%rd4+0], %r19;
$LBB7_spoc_dummy:
	.loc	14	70	0
	exit;
$LDWend_spoc_dummy:
	} // spoc_dummy



// ===== COMPILED SASS (sm_100) =====

	.target	sm_100

	.elftype	@"ET_EXEC"


//--------------------- .note.nv.tkinfo           --------------------------
	.section	.note.nv.tkinfo,"",@"SHT_NOTE"
	.sectionflags	@"SHF_NOTE_NV_TKINFO"
	.tkinfo
        /*0018*/ 	.word	0x00000002
        /*0030*/ 	.string	""
        /*0030*/ 	.string	"ptxas"
        /*0030*/ 	.string	"Cuda compilation tools, release 13.0, V13.0.88"
        /*0030*/ 	.string	"Build cuda_13.0.r13.0/compiler.36424714_0"
        /*0030*/ 	.string	"-arch sm_100 "



//--------------------- .note.nv.cuinfo           --------------------------
	.section	.note.nv.cuinfo,"",@"SHT_NOTE"
	.sectionflags	@"SHF_NOTE_NV_CUINFO"
        /*0018*/ 	.short	0x0002
        /*001a*/ 	.short	0x000a
        /*001c*/ 	.short	0x0082
	.zero		2


//--------------------- .nv.info                  --------------------------
	.section	.nv.info,"",@"SHT_CUDA_INFO"
	.align	4


	//----- nvinfo : EIATTR_REGCOUNT
	.align		4
        /*0000*/ 	.byte	0x04, 0x2f
        /*0002*/ 	.short	(.L_1 - .L_0)
	.align		4
.L_0:
        /*0004*/ 	.word	index@(spoc_dummy)
        /*0008*/ 	.word	0x0000000c


	//----- nvinfo : EIATTR_FRAME_SIZE
	.align		4
.L_1:
        /*000c*/ 	.byte	0x04, 0x11
        /*000e*/ 	.short	(.L_3 - .L_2)
	.align		4
.L_2:
        /*0010*/ 	.word	index@(spoc_dummy)
        /*0014*/ 	.word	0x00000000


	//----- nvinfo : EIATTR_MIN_STACK_SIZE
	.align		4
.L_3:
        /*0018*/ 	.byte	0x04, 0x12
        /*001a*/ 	.short	(.L_5 - .L_4)
	.align		4
.L_4:
        /*001c*/ 	.word	index@(spoc_dummy)
        /*0020*/ 	.word	0x00000000
.L_5:


//--------------------- .nv.compat                --------------------------
	.section	.nv.compat,"",@"SHT_CUDA_COMPAT_INFO"
	.align	4
        /*0000*/ 	.byte	0x02, 0x09, 0x00, 0x00, 0x02, 0x02, 0x01, 0x00, 0x02, 0x05, 0x05, 0x00, 0x03, 0x07, 0x01, 0x01
        /*0010*/ 	.byte	0x02, 0x03, 0x00, 0x00, 0x02, 0x06, 0x01, 0x00, 0x04, 0x0b, 0x08, 0x00, 0x01, 0x00, 0x00, 0x00
        /*0020*/ 	.byte	0x00, 0x00, 0x00, 0x00


//--------------------- .nv.info.spoc_dummy       --------------------------
	.section	.nv.info.spoc_dummy,"",@"SHT_CUDA_INFO"
	.sectionflags	@""
	.align	4


	//----- nvinfo : EIATTR_CUDA_API_VERSION
	.align		4
        /*0000*/ 	.byte	0x04, 0x37
        /*0002*/ 	.short	(.L_7 - .L_6)
.L_6:
        /*0004*/ 	.word	0x00000082


	//----- nvinfo : EIATTR_KPARAM_INFO
	.align		4
.L_7:
        /*0008*/ 	.byte	0x04, 0x17
        /*000a*/ 	.short	(.L_9 - .L_8)
.L_8:
        /*000c*/ 	.word	0x00000000
        /*0010*/ 	.short	0x0003
        /*0012*/ 	.short	0x0010
        /*0014*/ 	.byte	0x00, 0xf0, 0x11, 0x00


	//----- nvinfo : EIATTR_KPARAM_INFO
	.align		4
.L_9:
        /*0018*/ 	.byte	0x04, 0x17
        /*001a*/ 	.short	(.L_11 - .L_10)
.L_10:
        /*001c*/ 	.word	0x00000000
        /*0020*/ 	.short	0x0002
        /*0022*/ 	.short	0x000c
        /*0024*/ 	.byte	0x00, 0xf0, 0x11, 0x00


	//----- nvinfo : EIATTR_KPARAM_INFO
	.align		4
.L_11:
        /*0028*/ 	.byte	0x04, 0x17
        /*002a*/ 	.short	(.L_13 - .L_12)
.L_12:
        /*002c*/ 	.word	0x00000000
        /*0030*/ 	.short	0x0001
        /*0032*/ 	.short	0x0008
        /*0034*/ 	.byte	0x00, 0xf0, 0x11, 0x00


	//----- nvinfo : EIATTR_KPARAM_INFO
	.align		4
.L_13:
        /*0038*/ 	.byte	0x04, 0x17
        /*003a*/ 	.short	(.L_15 - .L_14)
.L_14:
        /*003c*/ 	.word	0x00000000
        /*0040*/ 	.short	0x0000
        /*0042*/ 	.short	0x0000
        /*0044*/ 	.byte	0x00, 0xf0, 0x21, 0x00


	//----- nvinfo : EIATTR_SPARSE_MMA_MASK
	.align		4
.L_15:
        /*0048*/ 	.byte	0x03, 0x50
        /*004a*/ 	.short	0x0000


	//----- nvinfo : EIATTR_MAXREG_COUNT
	.align		4
        /*004c*/ 	.byte	0x03, 0x1b
        /*004e*/ 	.short	0x00ff


	//----- nvinfo : EIATTR_MERCURY_ISA_VERSION
	.align		4
        /*0050*/ 	.byte	0x03, 0x5f
        /*0052*/ 	.short	0x0101


	//----- nvinfo : EIATTR_VRC_CTA_INIT_COUNT
	.align		4
        /*0054*/ 	.byte	0x02, 0x4a
	.zero		1
	.zero		1


	//----- nvinfo : EIATTR_EXIT_INSTR_OFFSETS
	.align		4
        /*0058*/ 	.byte	0x04, 0x1c
        /*005a*/ 	.short	(.L_17 - .L_16)


	//   ....[0]....
.L_16:
        /*005c*/ 	.word	0x00000110


	//   ....[1]....
        /*0060*/ 	.word	0x00000380


	//----- nvinfo : EIATTR_CRS_STACK_SIZE
	.align		4
.L_17:
        /*0064*/ 	.byte	0x04, 0x1e
        /*0066*/ 	.short	(.L_19 - .L_18)
.L_18:
        /*0068*/ 	.word	0x00000000


	//----- nvinfo : EIATTR_CBANK_PARAM_SIZE
	.align		4
.L_19:
        /*006c*/ 	.byte	0x03, 0x19
        /*006e*/ 	.short	0x0014


	//----- nvinfo : EIATTR_PARAM_CBANK
	.align		4
        /*0070*/ 	.byte	0x04, 0x0a
        /*0072*/ 	.short	(.L_21 - .L_20)
	.align		4
.L_20:
        /*0074*/ 	.word	index@(.nv.constant0.spoc_dummy)
        /*0078*/ 	.short	0x0380
        /*007a*/ 	.short	0x0014


	//----- nvinfo : EIATTR_SW_WAR
	.align		4
.L_21:
        /*007c*/ 	.byte	0x04, 0x36
        /*007e*/ 	.short	(.L_23 - .L_22)
.L_22:
        /*0080*/ 	.word	0x00000008
.L_23:


//--------------------- .nv.callgraph             --------------------------
	.section	.nv.callgraph,"",@"SHT_CUDA_CALLGRAPH"
	.align	4
	.sectionentsize	8
	.align		4
        /*0000*/ 	.word	0x00000000
	.align		4
        /*0004*/ 	.word	0xffffffff
	.align		4
        /*0008*/ 	.word	0x00000000
	.align		4
        /*000c*/ 	.word	0xfffffffe
	.align		4
        /*0010*/ 	.word	0x00000000
	.align		4
        /*0014*/ 	.word	0xfffffffd
	.align		4
        /*0018*/ 	.word	0x00000000
	.align		4
        /*001c*/ 	.word	0xfffffffc


//--------------------- .text.spoc_dummy          --------------------------
	.section	.text.spoc_dummy,"ax",@progbits
	.align	128
.text.spoc_dummy:
        .type           spoc_dummy,@function
        .size           spoc_dummy,(.L_x_3 - spoc_dummy)
        .other          spoc_dummy,@"STO_CUDA_ENTRY STV_DEFAULT"
spoc_dummy:
[----:B------:R-:W-:Y:S01]  /*0000*/  LDC R1, c[0x0][0x37c] ;  /* 0x0000df00ff017b82 */ /* 0x000fe20000000800 */
[----:B------:R-:W0:Y:S07]  /*0010*/  S2R R2, SR_TID.Y ;  /* 0x0000000000027919 */ /* 0x000e2e0000002200 */
[----:B------:R-:W1:Y:S01]  /*0020*/  S2UR UR5, SR_CTAID.Y ;  /* 0x00000000000579c3 */ /* 0x000e620000002600 */
[----:B------:R-:W2:Y:S07]  /*0030*/  S2R R0, SR_TID.X ;  /* 0x0000000000007919 */ /* 0x000eae0000002100 */
[----:B------:R-:W3:Y:S08]  /*0040*/  LDC R3, c[0x0][0x360] ;  /* 0x0000d800ff037b82 */ /* 0x000ef00000000800 */
[----:B------:R-:W4:Y:S08]  /*0050*/  LDC R5, c[0x0][0x364] ;  /* 0x0000d900ff057b82 */ /* 0x000f300000000800 */
[----:B------:R-:W5:Y:S01]  /*0060*/  S2UR UR4, SR_CTAID.X ;  /* 0x00000000000479c3 */ /* 0x000f620000002500 */
[----:B-1----:R-:W-:Y:S01]  /*0070*/  ULOP3.LUT UR5, UR5, 0xffff, URZ, 0xc0, !UPT ;  /* 0x0000ffff05057892 */ /* 0x002fe2000f8ec0ff */
[----:B0-----:R-:W-:-:S02]  /*0080*/  LOP3.LUT R2, R2, 0xffff, RZ, 0xc0, !PT ;  /* 0x0000ffff02027812 */ /* 0x001fc400078ec0ff */
[----:B---3--:R-:W-:Y:S02]  /*0090*/  LOP3.LUT R3, R3, 0xffff, RZ, 0xc0, !PT ;  /* 0x0000ffff03037812 */ /* 0x008fe400078ec0ff */
[----:B--2---:R-:W-:Y:S02]  /*00a0*/  LOP3.LUT R0, R0, 0xffff, RZ, 0xc0, !PT ;  /* 0x0000ffff00007812 */ /* 0x004fe400078ec0ff */
[----:B----4-:R-:W-:-:S05]  /*00b0*/  LOP3.LUT R5, R5, 0xffff, RZ, 0xc0, !PT ;  /* 0x0000ffff05057812 */ /* 0x010fca00078ec0ff */
[----:B------:R-:W-:Y:S01]  /*00c0*/  IMAD R5, R5, UR5, R2 ;  /* 0x0000000505057c24 */ /* 0x000fe2000f8e0202 */
[----:B-----5:R-:W-:-:S04]  /*00d0*/  ULOP3.LUT UR4, UR4, 0xffff, URZ, 0xc0, !UPT ;  /* 0x0000ffff04047892 */ /* 0x020fc8000f8ec0ff */
[----:B------:R-:W-:Y:S02]  /*00e0*/  ISETP.GT.AND P0, PT, R5, 0x3e7, PT ;  /* 0x000003e70500780c */ /* 0x000fe40003f04270 */
[----:B------:R-:W-:-:S05]  /*00f0*/  IMAD R0, R3, UR4, R0 ;  /* 0x0000000403007c24 */ /* 0x000fca000f8e0200 */
[----:B------:R-:W-:-:S13]  /*0100*/  ISETP.GT.OR P0, PT, R0, 0x3e7, P0 ;  /* 0x000003e70000780c */ /* 0x000fda0000704670 */
[----:B------:R-:W-:Y:S05]  /*0110*/  @P0 EXIT ;  /* 0x000000000000094d */ /* 0x000fea0003800000 */
[----:B------:R-:W0:Y:S01]  /*0120*/  LDC R4, c[0x0][0x390] ;  /* 0x0000e400ff047b82 */ /* 0x000e220000000800 */
[----:B------:R-:W1:Y:S01]  /*0130*/  LDCU.64 UR4, c[0x0][0x388] ;  /* 0x00007100ff0477ac */ /* 0x000e620008000a00 */
[----:B------:R-:W-:Y:S01]  /*0140*/  HFMA2 R6, -RZ, RZ, 2.25, 0 ;  /* 0x40800000ff067431 */ /* 0x000fe200000001ff */
[----:B------:R-:W-:Y:S01]  /*0150*/  BSSY.RECONVERGENT B0, `(.L_x_0) ;  /* 0x000001e000007945 */ /* 0x000fe20003800200 */
[----:B-1----:R-:W-:Y:S02]  /*0160*/  IADD3 R2, PT, PT, R0, UR4, RZ ;  /* 0x0000000400027c10 */ /* 0x002fe4000fffe0ff */
[----:B------:R-:W-:Y:S01]  /*0170*/  IADD3 R3, PT, PT, R5, UR5, RZ ;  /* 0x0000000505037c10 */ /* 0x000fe2000fffe0ff */
[----:B------:R-:W1:Y:S01]  /*0180*/  LDCU.64 UR4, c[0x0][0x358] ;  /* 0x00006b00ff0477ac */ /* 0x000e620008000a00 */
[----:B------:R-:W-:Y:S02]  /*0190*/  I2FP.F32.S32 R2, R2 ;  /* 0x0000000200027245 */ /* 0x000fe40000201400 */
[----:B0-----:R-:W-:-:S02]  /*01a0*/  FSETP.GT.FTZ.AND P0, PT, |R4|, 8.50705917302346158658e+37, PT ;  /* 0x7e8000000400780b */ /* 0x001fc40003f14200 */
[----:B------:R-:W-:Y:S01]  /*01b0*/  I2FP.F32.S32 R3, R3 ;  /* 0x0000000300037245 */ /* 0x000fe20000201400 */
[----:B------:R-:W-:-:S04]  /*01c0*/  FMUL.FTZ R2, R2, 0.0010000000474974513054 ;  /* 0x3a83126f02027820 */ /* 0x000fc80000410000 */
[----:B------:R-:W-:-:S06]  /*01d0*/  FMUL.FTZ R3, R3, 0.0010000000474974513054 ;  /* 0x3a83126f03037820 */ /* 0x000fcc0000410000 */
[----:B------:R-:W-:Y:S01]  /*01e0*/  @P0 FMUL.FTZ R4, R4, 0.25 ;  /* 0x3e80000004040820 */ /* 0x000fe20000410000 */
[----:B------:R-:W-:Y:S01]  /*01f0*/  @P0 FMUL.FTZ R2, R2, 0.25 ;  /* 0x3e80000002020820 */ /* 0x000fe20000410000 */
[----:B------:R-:W-:-:S04]  /*0200*/  @P0 FMUL.FTZ R3, R3, 0.25 ;  /* 0x3e80000003030820 */ /* 0x000fc80000410000 */
[----:B------:R-:W0:Y:S02]  /*0210*/  MUFU.RCP R4, R4 ;  /* 0x0000000400047308 */ /* 0x000e240000001000 */
[C---:B0-----:R-:W-:Y:S01]  /*0220*/  FMUL.FTZ R2, R4.reuse, R2 ;  /* 0x0000000204027220 */ /* 0x041fe20000410000 */
[----:B------:R-:W-:Y:S01]  /*0230*/  FMUL.FTZ R3, R4, R3 ;  /* 0x0000000304037220 */ /* 0x000fe20000410000 */
[----:B------:R-:W-:Y:S02]  /*0240*/  MOV R4, RZ ;  /* 0x000000ff00047202 */ /* 0x000fe40000000f00 */
[-C--:B------:R-:W-:Y:S01]  /*0250*/  FFMA.FTZ R2, R2, R6.reuse, -2 ;  /* 0xc000000002027423 */ /* 0x080fe20000010006 */
[----:B------:R-:W-:Y:S01]  /*0260*/  FFMA.FTZ R3, R3, R6, -2 ;  /* 0xc000000003037423 */ /* 0x000fe20000010006 */
[----:B-1----:R-:W-:-:S07]  /*0270*/  CS2R R6, SRZ ;  /* 0x0000000000067805 */ /* 0x002fce000001ff00 */
.L_x_1:
[----:B------:R-:W-:Y:S01]  /*0280*/  FMUL.FTZ R9, R4, R4 ;  /* 0x0000000404097220 */ /* 0x000fe20000410000 */
[C---:B------:R-:W-:Y:S01]  /*0290*/  FADD.FTZ R8, R6.reuse, R6 ;  /* 0x0000000606087221 */ /* 0x040fe20000010000 */
[----:B------:R-:W-:Y:S02]  /*02a0*/  IADD3 R7, PT, PT, R7, 0x1, RZ ;  /* 0x0000000107077810 */ /* 0x000fe40007ffe0ff */
[----:B------:R-:W-:Y:S01]  /*02b0*/  FFMA.FTZ R9, R6, R6, -R9 ;  /* 0x0000000606097223 */ /* 0x000fe20000010809 */
[----:B------:R-:W-:Y:S01]  /*02c0*/  FFMA.FTZ R4, R8, R4, R3 ;  /* 0x0000000408047223 */ /* 0x000fe20000010003 */
[----:B------:R-:W-:Y:S02]  /*02d0*/  ISETP.LE.AND P1, PT, R7, 0x31, PT ;  /* 0x000000310700780c */ /* 0x000fe40003f23270 */
[----:B------:R-:W-:Y:S01]  /*02e0*/  FADD.FTZ R6, R2, R9 ;  /* 0x0000000902067221 */ /* 0x000fe20000010000 */
[----:B------:R-:W-:-:S04]  /*02f0*/  FMUL.FTZ R9, R4, R4 ;  /* 0x0000000404097220 */ /* 0x000fc80000410000 */
[----:B------:R-:W-:-:S05]  /*0300*/  FFMA.FTZ R9, R6, R6, R9 ;  /* 0x0000000606097223 */ /* 0x000fca0000010009 */
[----:B------:R-:W-:-:S13]  /*0310*/  FSETP.GTU.FTZ.AND P0, PT, R9, 4, PT ;  /* 0x408000000900780b */ /* 0x000fda0003f1c000 */
[----:B------:R-:W-:Y:S05]  /*0320*/  @!P0 BRA P1, `(.L_x_1) ;  /* 0xfffffffc00d48947 */ /* 0x000fea000083ffff */
[----:B------:R-:W-:Y:S05]  /*0330*/  BSYNC.RECONVERGENT B0 ;  /* 0x0000000000007941 */ /* 0x000fea0003800200 */
.L_x_0:
[----:B------:R-:W0:Y:S01]  /*0340*/  LDC.64 R2, c[0x0][0x380] ;  /* 0x0000e000ff027b82 */ /* 0x000e220000000a00 */
[----:B------:R-:W-:-:S04]  /*0350*/  IMAD R5, R5, 0x3e8, R0 ;  /* 0x000003e805057824 */ /* 0x000fc800078e0200 */
[----:B0-----:R-:W-:-:S05]  /*0360*/  IMAD.WIDE R2, R5, 0x4, R2 ;  /* 0x0000000405027825 */ /* 0x001fca00078e0202 */
[----:B------:R-:W-:Y:S01]  /*0370*/  STG.E desc[UR4][R2.64], R7 ;  /* 0x0000000702007986 */ /* 0x000fe2000c101904 */
[----:B------:R-:W-:Y:S05]  /*0380*/  EXIT ;  /* 0x000000000000794d */ /* 0x000fea0003800000 */
.L_x_2:
[----:B------:R-:W-:-:S00]  /*0390*/  BRA `(.L_x_2) ;  /* 0xfffffffc00fc7947 */ /* 0x000fc0000383ffff */
[----:B------:R-:W-:-:S00]  /*03a0*/  NOP ;  /* 0x0000000000007918 */ /* 0x000fc00000000000 */
        /* <DEDUP_REMOVED lines=13> */
.L_x_3:


//--------------------- .nv.shared.reserved.0     --------------------------
	.section	.nv.shared.reserved.0,"aw",@nobits
	.weak		__nv_reservedSMEM_offset_0_alias
	.size		__nv_reservedSMEM_offset_0_alias, 0, 64
	.other		__nv_reservedSMEM_offset_0_alias,@"STO_CUDA_RESERVED_SHARED STV_DEFAULT"
__nv_reservedSMEM_offset_0_alias:
	.zero		0
	.zero		64


//--------------------- .nv.constant0.spoc_dummy  --------------------------
	.section	.nv.constant0.spoc_dummy,"a",@progbits
	.sectionflags	@""
	.align	4
.nv.constant0.spoc_dummy:
	.zero		916


//--------------------- SYMBOLS --------------------------

	.type		.nv.reservedSmem.offset0,@object
	.size		.nv.reservedSmem.offset0,0x4
